	.headerflags	@"EF_CUDA_TEXMODE_UNIFIED EF_CUDA_64BIT_ADDRESS EF_CUDA_ACCELERATORS EF_CUDA_SM90 EF_CUDA_VIRTUAL_SM(EF_CUDA_SM90)"
	.elftype	@"ET_EXEC"


//--------------------- .nv.info                  --------------------------
	.section	.nv.info,"",@"SHT_CUDA_INFO"
	.align	4


	//----- nvinfo : EIATTR_REGCOUNT
	.align		4
        /*0000*/ 	.byte	0x04, 0x2f
        /*0002*/ 	.short	(.L_1 - .L_0)
	.align		4
.L_0:
        /*0004*/ 	.word	index@(triton_poi_fused_add_sigmoid_1)
        /*0008*/ 	.word	0x00000012


	//----- nvinfo : EIATTR_MIN_STACK_SIZE
	.align		4
.L_1:
        /*000c*/ 	.byte	0x04, 0x12
        /*000e*/ 	.short	(.L_3 - .L_2)
	.align		4
.L_2:
        /*0010*/ 	.word	index@(triton_poi_fused_add_sigmoid_1)
        /*0014*/ 	.word	0x00000000


	//----- nvinfo : EIATTR_FRAME_SIZE
	.align		4
.L_3:
        /*0018*/ 	.byte	0x04, 0x11
        /*001a*/ 	.short	(.L_5 - .L_4)
	.align		4
.L_4:
        /*001c*/ 	.word	index@(triton_poi_fused_add_sigmoid_1)
        /*0020*/ 	.word	0x00000000


	//----- nvinfo : EIATTR_MIN_STACK_SIZE
	.align		4
.L_5:
        /*0024*/ 	.byte	0x04, 0x12
        /*0026*/ 	.short	(.L_7 - .L_6)
	.align		4
.L_6:
        /*0028*/ 	.word	index@(triton_poi_fused_add_sigmoid_1)
        /*002c*/ 	.word	0x00000000
.L_7:


//--------------------- .nv.info.triton_poi_fused_add_sigmoid_1 --------------------------
	.section	.nv.info.triton_poi_fused_add_sigmoid_1,"",@"SHT_CUDA_INFO"
	.sectionflags	@""
	.align	4


	//----- nvinfo : EIATTR_CUDA_API_VERSION
	.align		4
        /*0000*/ 	.byte	0x04, 0x37
        /*0002*/ 	.short	(.L_9 - .L_8)
.L_8:
        /*0004*/ 	.word	0x0000007c


	//----- nvinfo : EIATTR_KPARAM_INFO
	.align		4
.L_9:
        /*0008*/ 	.byte	0x04, 0x17
        /*000a*/ 	.short	(.L_11 - .L_10)
.L_10:
        /*000c*/ 	.word	0x00000000
        /*0010*/ 	.short	0x0004
        /*0012*/ 	.short	0x0020
        /*0014*/ 	.byte	0x00, 0xf0, 0x11, 0x00


	//----- nvinfo : EIATTR_KPARAM_INFO
	.align		4
.L_11:
        /*0018*/ 	.byte	0x04, 0x17
        /*001a*/ 	.short	(.L_13 - .L_12)
.L_12:
        /*001c*/ 	.word	0x00000000
        /*0020*/ 	.short	0x0003
        /*0022*/ 	.short	0x0018
        /*0024*/ 	.byte	0x00, 0xf4, 0x21, 0x00


	//----- nvinfo : EIATTR_KPARAM_INFO
	.align		4
.L_13:
        /*0028*/ 	.byte	0x04, 0x17
        /*002a*/ 	.short	(.L_15 - .L_14)
.L_14:
        /*002c*/ 	.word	0x00000000
        /*0030*/ 	.short	0x0002
        /*0032*/ 	.short	0x0010
        /*0034*/ 	.byte	0x00, 0xf4, 0x21, 0x00


	//----- nvinfo : EIATTR_KPARAM_INFO
	.align		4
.L_15:
        /*0038*/ 	.byte	0x04, 0x17
        /*003a*/ 	.short	(.L_17 - .L_16)
.L_16:
        /*003c*/ 	.word	0x00000000
        /*0040*/ 	.short	0x0001
        /*0042*/ 	.short	0x0008
        /*0044*/ 	.byte	0x00, 0xf4, 0x21, 0x00


	//----- nvinfo : EIATTR_KPARAM_INFO
	.align		4
.L_17:
        /*0048*/ 	.byte	0x04, 0x17
        /*004a*/ 	.short	(.L_19 - .L_18)
.L_18:
        /*004c*/ 	.word	0x00000000
        /*0050*/ 	.short	0x0000
        /*0052*/ 	.short	0x0000
        /*0054*/ 	.byte	0x00, 0xf4, 0x21, 0x00


	//----- nvinfo : EIATTR_SPARSE_MMA_MASK
	.align		4
.L_19:
        /*0058*/ 	.byte	0x03, 0x50
        /*005a*/ 	.short	0x0000


	//----- nvinfo : EIATTR_MAXREG_COUNT
	.align		4
        /*005c*/ 	.byte	0x03, 0x1b
        /*005e*/ 	.short	0x00ff


	//----- nvinfo : EIATTR_EXIT_INSTR_OFFSETS
	.align		4
        /*0060*/ 	.byte	0x04, 0x1c
        /*0062*/ 	.short	(.L_21 - .L_20)


	//   ....[0]....
.L_20:
        /*0064*/ 	.word	0x000002c0


	//   ....[1]....
        /*0068*/ 	.word	0x000002e0


	//----- nvinfo : EIATTR_REQNTID
	.align		4
.L_21:
        /*006c*/ 	.byte	0x04, 0x10
        /*006e*/ 	.short	(.L_23 - .L_22)
.L_22:
        /*0070*/ 	.word	0x00000080
        /*0074*/ 	.word	0x00000001
        /*0078*/ 	.word	0x00000001


	//----- nvinfo : EIATTR_CBANK_PARAM_SIZE
	.align		4
.L_23:
        /*007c*/ 	.byte	0x03, 0x19
        /*007e*/ 	.short	0x0024


	//----- nvinfo : EIATTR_PARAM_CBANK
	.align		4
        /*0080*/ 	.byte	0x04, 0x0a
        /*0082*/ 	.short	(.L_25 - .L_24)
	.align		4
.L_24:
        /*0084*/ 	.word	index@(.nv.constant0.triton_poi_fused_add_sigmoid_1)
        /*0088*/ 	.short	0x0210
        /*008a*/ 	.short	0x0024


	//----- nvinfo : EIATTR_SW_WAR
	.align		4
.L_25:
        /*008c*/ 	.byte	0x04, 0x36
        /*008e*/ 	.short	(.L_27 - .L_26)
.L_26:
        /*0090*/ 	.word	0x00000008
.L_27:


//--------------------- .nv.callgraph             --------------------------
	.section	.nv.callgraph,"",@"SHT_CUDA_CALLGRAPH"
	.align	4
	.sectionentsize	8
	.align		4
        /*0000*/ 	.word	0x00000000
	.align		4
        /*0004*/ 	.word	0xffffffff
	.align		4
        /*0008*/ 	.word	0x00000000
	.align		4
        /*000c*/ 	.word	0xfffffffe
	.align		4
        /*0010*/ 	.word	0x00000000
	.align		4
        /*0014*/ 	.word	0xfffffffd
	.align		4
        /*0018*/ 	.word	0x00000000
	.align		4
        /*001c*/ 	.word	0xfffffffc


//--------------------- .text.triton_poi_fused_add_sigmoid_1 --------------------------
	.section	.text.triton_poi_fused_add_sigmoid_1,"ax",@progbits
	.align	128
        .global         triton_poi_fused_add_sigmoid_1
        .type           triton_poi_fused_add_sigmoid_1,@function
        .size           triton_poi_fused_add_sigmoid_1,(.L_x_1 - triton_poi_fused_add_sigmoid_1)
        .other          triton_poi_fused_add_sigmoid_1,@"STO_CUDA_ENTRY STV_DEFAULT"
triton_poi_fused_add_sigmoid_1:
.text.triton_poi_fused_add_sigmoid_1:
[----:B------:R-:W0:Y:S01]  /*0000*/  LDC R1, c[0x0][0x28] ;  /* 0x00000a00ff017b82 */ /* 0x000e220000000800 */
[----:B------:R-:W1:Y:S07]  /*0010*/  S2R R0, SR_TID.X ;  /* 0x0000000000007919 */ /* 0x000e6e0000002100 */
[----:B------:R-:W2:Y:S01]  /*0020*/  LDC.64 R8, c[0x0][0x218] ;  /* 0x00008600ff087b82 */ /* 0x000ea20000000a00 */
[----:B------:R-:W-:Y:S01]  /*0030*/  HFMA2.MMA R15, -RZ, RZ, 0, 0 ;  /* 0x00000000ff0f7435 */ /* 0x000fe200000001ff */
[----:B------:R-:W-:Y:S01]  /*0040*/  MOV R10, RZ ;  /* 0x000000ff000a7202 */ /* 0x000fe20000000f00 */
[----:B------:R-:W3:Y:S01]  /*0050*/  S2R R13, SR_CTAID.X ;  /* 0x00000000000d7919 */ /* 0x000ee20000002500 */
[----:B------:R-:W-:-:S04]  /*0060*/  ULDC.64 UR4, c[0x0][0x208] ;  /* 0x0000820000047ab9 */ /* 0x000fc80000000a00 */
[----:B------:R-:W4:Y:S08]  /*0070*/  LDC.64 R4, c[0x0][0x210] ;  /* 0x00008400ff047b82 */ /* 0x000f300000000a00 */
[----:B------:R-:W5:Y:S08]  /*0080*/  LDC.64 R6, c[0x0][0x220] ;  /* 0x00008800ff067b82 */ /* 0x000f700000000a00 */
[----:B------:R-:W5:Y:S01]  /*0090*/  LDC.64 R2, c[0x0][0x228] ;  /* 0x00008a00ff027b82 */ /* 0x000f620000000a00 */
[----:B-1----:R-:W-:-:S04]  /*00a0*/  LOP3.LUT R0, R0, 0x7f, RZ, 0xc0, !PT ;  /* 0x0000007f00007812 */ /* 0x002fc800078ec0ff */
[----:B---3--:R-:W-:Y:S02]  /*00b0*/  LEA R11, R13, R0, 0x7 ;  /* 0x000000000d0b7211 */ /* 0x008fe400078e38ff */
[----:B------:R-:W-:Y:S02]  /*00c0*/  SHF.R.S32.HI R0, RZ, 0x18, R13 ;  /* 0x00000018ff007819 */ /* 0x000fe4000001140d */
[C---:B------:R-:W-:Y:S01]  /*00d0*/  ISETP.GE.AND P0, PT, R11.reuse, 0x100, PT ;  /* 0x000001000b00780c */ /* 0x040fe20003f06270 */
[----:B--2---:R-:W-:Y:S01]  /*00e0*/  IMAD.WIDE R8, R11, 0x4, R8 ;  /* 0x000000040b087825 */ /* 0x004fe200078e0208 */
[----:B------:R-:W-:-:S03]  /*00f0*/  SGXT R0, R0, 0x1 ;  /* 0x000000010000781a */ /* 0x000fc60000000200 */
[----:B----4-:R-:W-:Y:S01]  /*0100*/  IMAD.WIDE R4, R11, 0x4, R4 ;  /* 0x000000040b047825 */ /* 0x010fe200078e0204 */
[----:B------:R-:W-:-:S04]  /*0110*/  LEA.HI R0, R0, R11, RZ, 0x2 ;  /* 0x0000000b00007211 */ /* 0x000fc800078f10ff */
[----:B------:R-:W-:Y:S01]  /*0120*/  LOP3.LUT R0, R0, 0xfffffffc, RZ, 0xc0, !PT ;  /* 0xfffffffc00007812 */ /* 0x000fe200078ec0ff */
[----:B-----5:R-:W-:Y:S02]  /*0130*/  IMAD.WIDE R6, R11, 0x4, R6 ;  /* 0x000000040b067825 */ /* 0x020fe400078e0206 */
[----:B------:R-:W2:Y:S01]  /*0140*/  @!P0 LDG.E R15, desc[UR4][R8.64] ;  /* 0x00000004080f8981 */ /* 0x000ea2000c1e1900 */
[----:B------:R-:W-:Y:S01]  /*0150*/  IADD3 R13, R11, -R0, RZ ;  /* 0x800000000b0d7210 */ /* 0x000fe20007ffe0ff */
[----:B------:R-:W-:Y:S02]  /*0160*/  HFMA2.MMA R0, -RZ, RZ, 0, 0 ;  /* 0x00000000ff007435 */ /* 0x000fe400000001ff */
[----:B------:R-:W2:Y:S01]  /*0170*/  @!P0 LDG.E R10, desc[UR4][R4.64] ;  /* 0x00000004040a8981 */ /* 0x000ea2000c1e1900 */
[----:B------:R-:W-:Y:S01]  /*0180*/  MOV R11, RZ ;  /* 0x000000ff000b7202 */ /* 0x000fe20000000f00 */
[----:B0-----:R-:W-:-:S05]  /*0190*/  IMAD.WIDE R2, R13, 0x4, R2 ;  /* 0x000000040d027825 */ /* 0x001fca00078e0202 */
[----:B------:R0:W3:Y:S04]  /*01a0*/  @!P0 LDG.E.EL R11, desc[UR4][R2.64] ;  /* 0x00000004020b8981 */ /* 0x0000e8000c2e1900 */
[----:B------:R-:W4:Y:S01]  /*01b0*/  @!P0 LDG.E R0, desc[UR4][R6.64] ;  /* 0x0000000406008981 */ /* 0x000f22000c1e1900 */
[----:B0-----:R-:W-:Y:S01]  /*01c0*/  HFMA2.MMA R3, -RZ, RZ, 1.625, 0 ;  /* 0x3e800000ff037435 */ /* 0x001fe200000001ff */
[----:B--2---:R-:W-:-:S04]  /*01d0*/  FADD R15, R15, R10 ;  /* 0x0000000a0f0f7221 */ /* 0x004fc80000000000 */
[----:B----4-:R-:W-:-:S04]  /*01e0*/  FADD R0, R15, R0 ;  /* 0x000000000f007221 */ /* 0x010fc80000000000 */
[----:B---3--:R-:W-:-:S04]  /*01f0*/  FADD R0, R0, R11 ;  /* 0x0000000b00007221 */ /* 0x008fc80000000000 */
[----:B------:R-:W-:-:S04]  /*0200*/  FADD R0, RZ, -R0 ;  /* 0x80000000ff007221 */ /* 0x000fc80000000000 */
[----:B------:R-:W-:-:S05]  /*0210*/  FMUL R0, R0, 1.4426950216293334961 ;  /* 0x3fb8aa3b00007820 */ /* 0x000fca0000400000 */
[----:B------:R-:W-:-:S13]  /*0220*/  FSETP.GEU.AND P1, PT, R0, -126, PT ;  /* 0xc2fc00000000780b */ /* 0x000fda0003f2e000 */
[----:B------:R-:W-:-:S04]  /*0230*/  @!P1 FMUL R0, R0, 0.5 ;  /* 0x3f00000000009820 */ /* 0x000fc80000400000 */
[----:B------:R-:W0:Y:S02]  /*0240*/  MUFU.EX2 R8, R0 ;  /* 0x0000000000087308 */ /* 0x000e240000000800 */
[----:B0-----:R-:W-:-:S04]  /*0250*/  @!P1 FMUL R8, R8, R8 ;  /* 0x0000000808089220 */ /* 0x001fc80000400000 */
[----:B------:R-:W-:-:S05]  /*0260*/  FADD R8, R8, 1 ;  /* 0x3f80000008087421 */ /* 0x000fca0000000000 */
[----:B------:R-:W-:-:S13]  /*0270*/  FSETP.GT.AND P1, PT, R8, 8.50705917302346158658e+37, PT ;  /* 0x7e8000000800780b */ /* 0x000fda0003f24000 */
[----:B------:R-:W-:-:S06]  /*0280*/  @P1 FMUL R8, R8, 0.25 ;  /* 0x3e80000008081820 */ /* 0x000fcc0000400000 */
[----:B------:R-:W0:Y:S01]  /*0290*/  MUFU.RCP R8, R8 ;  /* 0x0000000800087308 */ /* 0x000e220000001000 */
[----:B------:R-:W-:-:S05]  /*02a0*/  FSEL R3, R3, 1, P1 ;  /* 0x3f80000003037808 */ /* 0x000fca0000800000 */
[----:B0-----:R-:W-:Y:S01]  /*02b0*/  FMUL R3, R8, R3 ;  /* 0x0000000308037220 */ /* 0x001fe20000400000 */
[----:B------:R-:W-:Y:S06]  /*02c0*/  @P0 EXIT ;  /* 0x000000000000094d */ /* 0x000fec0003800000 */
[----:B------:R-:W-:Y:S01]  /*02d0*/  STG.E desc[UR4][R4.64], R3 ;  /* 0x0000000304007986 */ /* 0x000fe2000c101904 */
[----:B------:R-:W-:Y:S05]  /*02e0*/  EXIT ;  /* 0x000000000000794d */ /* 0x000fea0003800000 */
.L_x_0:
[----:B------:R-:W-:-:S00]  /*02f0*/  BRA `(.L_x_0) ;  /* 0xfffffffc00fc7947 */ /* 0x000fc0000383ffff */
[----:B------:R-:W-:-:S00]  /*0300*/  NOP ;  /* 0x0000000000007918 */ /* 0x000fc00000000000 */
[----:B------:R-:W-:-:S00]  /*0310*/  NOP ;  /* 0x0000000000007918 */ /* 0x000fc00000000000 */
[----:B------:R-:W-:-:S00]  /*0320*/  NOP ;  /* 0x0000000000007918 */ /* 0x000fc00000000000 */
[----:B------:R-:W-:-:S00]  /*0330*/  NOP ;  /* 0x0000000000007918 */ /* 0x000fc00000000000 */
[----:B------:R-:W-:-:S00]  /*0340*/  NOP ;  /* 0x0000000000007918 */ /* 0x000fc00000000000 */
[----:B------:R-:W-:-:S00]  /*0350*/  NOP ;  /* 0x0000000000007918 */ /* 0x000fc00000000000 */
[----:B------:R-:W-:-:S00]  /*0360*/  NOP ;  /* 0x0000000000007918 */ /* 0x000fc00000000000 */
[----:B------:R-:W-:-:S00]  /*0370*/  NOP ;  /* 0x0000000000007918 */ /* 0x000fc00000000000 */
.L_x_1:


//--------------------- .nv.constant0.triton_poi_fused_add_sigmoid_1 --------------------------
	.section	.nv.constant0.triton_poi_fused_add_sigmoid_1,"a",@progbits
	.sectionflags	@""
	.align	4
.nv.constant0.triton_poi_fused_add_sigmoid_1:
	.zero		564
